	.headerflags	@"EF_CUDA_TEXMODE_UNIFIED EF_CUDA_64BIT_ADDRESS EF_CUDA_ACCELERATORS EF_CUDA_SM90 EF_CUDA_VIRTUAL_SM(EF_CUDA_SM90)"
	.elftype	@"ET_EXEC"


//--------------------- .nv.info                  --------------------------
	.section	.nv.info,"",@"SHT_CUDA_INFO"
	.align	4


	//----- nvinfo : EIATTR_REGCOUNT
	.align		4
        /*0000*/ 	.byte	0x04, 0x2f
        /*0002*/ 	.short	(.L_1 - .L_0)
	.align		4
.L_0:
        /*0004*/ 	.word	index@(triton_poi_fused_convolution_14)
        /*0008*/ 	.word	0x00000020


	//----- nvinfo : EIATTR_MIN_STACK_SIZE
	.align		4
.L_1:
        /*000c*/ 	.byte	0x04, 0x12
        /*000e*/ 	.short	(.L_3 - .L_2)
	.align		4
.L_2:
        /*0010*/ 	.word	index@(triton_poi_fused_convolution_14)
        /*0014*/ 	.word	0x00000000


	//----- nvinfo : EIATTR_FRAME_SIZE
	.align		4
.L_3:
        /*0018*/ 	.byte	0x04, 0x11
        /*001a*/ 	.short	(.L_5 - .L_4)
	.align		4
.L_4:
        /*001c*/ 	.word	index@(triton_poi_fused_convolution_14)
        /*0020*/ 	.word	0x00000000


	//----- nvinfo : EIATTR_MIN_STACK_SIZE
	.align		4
.L_5:
        /*0024*/ 	.byte	0x04, 0x12
        /*0026*/ 	.short	(.L_7 - .L_6)
	.align		4
.L_6:
        /*0028*/ 	.word	index@(triton_poi_fused_convolution_14)
        /*002c*/ 	.word	0x00000000
.L_7:


//--------------------- .nv.info.triton_poi_fused_convolution_14 --------------------------
	.section	.nv.info.triton_poi_fused_convolution_14,"",@"SHT_CUDA_INFO"
	.sectionflags	@""
	.align	4


	//----- nvinfo : EIATTR_CUDA_API_VERSION
	.align		4
        /*0000*/ 	.byte	0x04, 0x37
        /*0002*/ 	.short	(.L_9 - .L_8)
.L_8:
        /*0004*/ 	.word	0x0000007c


	//----- nvinfo : EIATTR_KPARAM_INFO
	.align		4
.L_9:
        /*0008*/ 	.byte	0x04, 0x17
        /*000a*/ 	.short	(.L_11 - .L_10)
.L_10:
        /*000c*/ 	.word	0x00000000
        /*0010*/ 	.short	0x0004
        /*0012*/ 	.short	0x001c
        /*0014*/ 	.byte	0x00, 0xf0, 0x11, 0x00


	//----- nvinfo : EIATTR_KPARAM_INFO
	.align		4
.L_11:
        /*0018*/ 	.byte	0x04, 0x17
        /*001a*/ 	.short	(.L_13 - .L_12)
.L_12:
        /*001c*/ 	.word	0x00000000
        /*0020*/ 	.short	0x0003
        /*0022*/ 	.short	0x0018
        /*0024*/ 	.byte	0x00, 0xf0, 0x11, 0x00


	//----- nvinfo : EIATTR_KPARAM_INFO
	.align		4
.L_13:
        /*0028*/ 	.byte	0x04, 0x17
        /*002a*/ 	.short	(.L_15 - .L_14)
.L_14:
        /*002c*/ 	.word	0x00000000
        /*0030*/ 	.short	0x0002
        /*0032*/ 	.short	0x0010
        /*0034*/ 	.byte	0x00, 0xf4, 0x21, 0x00


	//----- nvinfo : EIATTR_KPARAM_INFO
	.align		4
.L_15:
        /*0038*/ 	.byte	0x04, 0x17
        /*003a*/ 	.short	(.L_17 - .L_16)
.L_16:
        /*003c*/ 	.word	0x00000000
        /*0040*/ 	.short	0x0001
        /*0042*/ 	.short	0x0008
        /*0044*/ 	.byte	0x00, 0xf4, 0x21, 0x00


	//----- nvinfo : EIATTR_KPARAM_INFO
	.align		4
.L_17:
        /*0048*/ 	.byte	0x04, 0x17
        /*004a*/ 	.short	(.L_19 - .L_18)
.L_18:
        /*004c*/ 	.word	0x00000000
        /*0050*/ 	.short	0x0000
        /*0052*/ 	.short	0x0000
        /*0054*/ 	.byte	0x00, 0xf4, 0x21, 0x00


	//----- nvinfo : EIATTR_SPARSE_MMA_MASK
	.align		4
.L_19:
        /*0058*/ 	.byte	0x03, 0x50
        /*005a*/ 	.short	0x0000


	//----- nvinfo : EIATTR_MAXREG_COUNT
	.align		4
        /*005c*/ 	.byte	0x03, 0x1b
        /*005e*/ 	.short	0x00ff


	//----- nvinfo : EIATTR_EXIT_INSTR_OFFSETS
	.align		4
        /*0060*/ 	.byte	0x04, 0x1c
        /*0062*/ 	.short	(.L_21 - .L_20)


	//   ....[0]....
.L_20:
        /*0064*/ 	.word	0x000008b0


	//   ....[1]....
        /*0068*/ 	.word	0x000008d0


	//----- nvinfo : EIATTR_REQNTID
	.align		4
.L_21:
        /*006c*/ 	.byte	0x04, 0x10
        /*006e*/ 	.short	(.L_23 - .L_22)
.L_22:
        /*0070*/ 	.word	0x00000100
        /*0074*/ 	.word	0x00000001
        /*0078*/ 	.word	0x00000001


	//----- nvinfo : EIATTR_CBANK_PARAM_SIZE
	.align		4
.L_23:
        /*007c*/ 	.byte	0x03, 0x19
        /*007e*/ 	.short	0x0020


	//----- nvinfo : EIATTR_PARAM_CBANK
	.align		4
        /*0080*/ 	.byte	0x04, 0x0a
        /*0082*/ 	.short	(.L_25 - .L_24)
	.align		4
.L_24:
        /*0084*/ 	.word	index@(.nv.constant0.triton_poi_fused_convolution_14)
        /*0088*/ 	.short	0x0210
        /*008a*/ 	.short	0x0020


	//----- nvinfo : EIATTR_SW_WAR
	.align		4
.L_25:
        /*008c*/ 	.byte	0x04, 0x36
        /*008e*/ 	.short	(.L_27 - .L_26)
.L_26:
        /*0090*/ 	.word	0x00000008
.L_27:


//--------------------- .nv.callgraph             --------------------------
	.section	.nv.callgraph,"",@"SHT_CUDA_CALLGRAPH"
	.align	4
	.sectionentsize	8
	.align		4
        /*0000*/ 	.word	0x00000000
	.align		4
        /*0004*/ 	.word	0xffffffff
	.align		4
        /*0008*/ 	.word	0x00000000
	.align		4
        /*000c*/ 	.word	0xfffffffe
	.align		4
        /*0010*/ 	.word	0x00000000
	.align		4
        /*0014*/ 	.word	0xfffffffd
	.align		4
        /*0018*/ 	.word	0x00000000
	.align		4
        /*001c*/ 	.word	0xfffffffc


//--------------------- .text.triton_poi_fused_convolution_14 --------------------------
	.section	.text.triton_poi_fused_convolution_14,"ax",@progbits
	.sectionflags	@"SHF_BARRIERS=1"
	.align	128
        .global         triton_poi_fused_convolution_14
        .type           triton_poi_fused_convolution_14,@function
        .size           triton_poi_fused_convolution_14,(.L_x_1 - triton_poi_fused_convolution_14)
        .other          triton_poi_fused_convolution_14,@"STO_CUDA_ENTRY STV_DEFAULT"
triton_poi_fused_convolution_14:
.text.triton_poi_fused_convolution_14:
[----:B------:R-:W0:Y:S02]  /*0000*/  LDC R1, c[0x0][0x28] ;  /* 0x00000a00ff017b82 */ /* 0x000e240000000800 */
[----:B------:R-:W1:Y:S01]  /*0010*/  S2R R0, SR_TID.X ;  /* 0x0000000000007919 */ /* 0x000e620000002100 */
[----:B------:R-:W2:Y:S01]  /*0020*/  S2UR UR5, SR_CgaCtaId ;  /* 0x00000000000579c3 */ /* 0x000ea20000008800 */
[----:B------:R-:W-:Y:S01]  /*0030*/  UMOV UR4, 0x400 ;  /* 0x0000040000047882 */ /* 0x000fe20000000000 */
[----:B------:R-:W-:Y:S01]  /*0040*/  ULDC.64 UR6, c[0x0][0x208] ;  /* 0x0000820000067ab9 */ /* 0x000fe20000000a00 */
[----:B------:R-:W3:Y:S01]  /*0050*/  S2R R3, SR_CTAID.X ;  /* 0x0000000000037919 */ /* 0x000ee20000002500 */
[----:B------:R-:W4:Y:S04]  /*0060*/  S2R R20, SR_CTAID.Y ;  /* 0x0000000000147919 */ /* 0x000f280000002600 */
[----:B------:R-:W5:Y:S01]  /*0070*/  LDC.64 R22, c[0x0][0x210] ;  /* 0x00008400ff167b82 */ /* 0x000f620000000a00 */
[----:B--2---:R-:W-:Y:S01]  /*0080*/  UPRMT UR4, UR5, 0x654, UR4 ;  /* 0x0000065405047896 */ /* 0x004fe20008000004 */
[----:B-1----:R-:W-:Y:S01]  /*0090*/  SHF.R.U32.HI R5, RZ, 0x2, R0 ;  /* 0x00000002ff057819 */ /* 0x002fe20000011600 */
[----:B------:R-:W-:-:S02]  /*00a0*/  IMAD.SHL.U32 R4, R0, 0x400, RZ ;  /* 0x0000040000047824 */ /* 0x000fc400078e00ff */
[----:B------:R-:W-:Y:S01]  /*00b0*/  IMAD.SHL.U32 R2, R0, 0x4, RZ ;  /* 0x0000000400027824 */ /* 0x000fe200078e00ff */
[----:B------:R-:W-:Y:S01]  /*00c0*/  SGXT.U32 R5, R5, 0x6 ;  /* 0x000000060505781a */ /* 0x000fe20000000000 */
[----:B---3--:R-:W-:Y:S01]  /*00d0*/  IMAD.SHL.U32 R3, R3, 0x10, RZ ;  /* 0x0000001003037824 */ /* 0x008fe200078e00ff */
[----:B------:R-:W-:Y:S02]  /*00e0*/  LOP3.LUT R6, R4, 0xc00, RZ, 0xc0, !PT ;  /* 0x00000c0004067812 */ /* 0x000fe400078ec0ff */
[----:B----4-:R-:W-:Y:S02]  /*00f0*/  PRMT R4, R5, 0x6540, R20 ;  /* 0x0000654005047816 */ /* 0x010fe40000000014 */
[----:B------:R-:W-:Y:S02]  /*0100*/  LOP3.LUT R17, R3, 0xc, R2, 0xf8, !PT ;  /* 0x0000000c03117812 */ /* 0x000fe400078ef802 */
[C---:B------:R-:W-:Y:S02]  /*0110*/  LOP3.LUT R5, R6.reuse, R5, RZ, 0xfc, !PT ;  /* 0x0000000506057212 */ /* 0x040fe400078efcff */
[----:B------:R-:W-:Y:S01]  /*0120*/  LOP3.LUT R7, R6, 0x100, RZ, 0xfc, !PT ;  /* 0x0000010006077812 */ /* 0x000fe200078efcff */
[----:B------:R-:W-:Y:S01]  /*0130*/  IMAD R27, R4, 0x100, R17 ;  /* 0x00000100041b7824 */ /* 0x000fe200078e0211 */
[----:B------:R-:W-:-:S02]  /*0140*/  LOP3.LUT R8, R6, 0x200, RZ, 0xfc, !PT ;  /* 0x0000020006087812 */ /* 0x000fc400078efcff */
[C---:B------:R-:W-:Y:S01]  /*0150*/  LOP3.LUT R9, R6.reuse, 0x300, RZ, 0xfc, !PT ;  /* 0x0000030006097812 */ /* 0x040fe200078efcff */
[----:B-----5:R-:W-:Y:S01]  /*0160*/  IMAD.WIDE R26, R27, 0x4, R22 ;  /* 0x000000041b1a7825 */ /* 0x020fe200078e0216 */
[----:B------:R-:W-:Y:S02]  /*0170*/  LEA.HI R6, R6, UR4, RZ, 0x1c ;  /* 0x0000000406067c11 */ /* 0x000fe4000f8fe0ff */
[----:B------:R-:W-:Y:S02]  /*0180*/  ISETP.GE.AND P0, PT, R17, 0x100, PT ;  /* 0x000001001100780c */ /* 0x000fe40003f06270 */
[----:B------:R-:W-:Y:S01]  /*0190*/  LEA.HI R8, R8, UR4, RZ, 0x1c ;  /* 0x0000000408087c11 */ /* 0x000fe2000f8fe0ff */
[C---:B------:R-:W-:Y:S01]  /*01a0*/  IMAD R21, R5.reuse, 0x4, R6 ;  /* 0x0000000405157824 */ /* 0x040fe200078e0206 */
[C---:B------:R-:W-:Y:S02]  /*01b0*/  ISETP.LT.AND P1, PT, R4.reuse, 0x100, !P0 ;  /* 0x000001000400780c */ /* 0x040fe40004721270 */
[----:B------:R-:W-:Y:S01]  /*01c0*/  LOP3.LUT R6, R4, 0x40, RZ, 0xfc, !PT ;  /* 0x0000004004067812 */ /* 0x000fe200078efcff */
[----:B------:R-:W-:Y:S01]  /*01d0*/  IMAD R25, R5, 0x4, R8 ;  /* 0x0000000405197824 */ /* 0x000fe200078e0208 */
[----:B------:R-:W-:-:S02]  /*01e0*/  LEA.HI R24, R7, UR4, RZ, 0x1c ;  /* 0x0000000407187c11 */ /* 0x000fc4000f8fe0ff */
[----:B------:R-:W-:Y:S01]  /*01f0*/  LEA.HI R28, R9, UR4, RZ, 0x1c ;  /* 0x00000004091c7c11 */ /* 0x000fe2000f8fe0ff */
[----:B------:R-:W-:Y:S01]  /*0200*/  IMAD R19, R6, 0x100, R17 ;  /* 0x0000010006137824 */ /* 0x000fe200078e0211 */
[----:B------:R-:W-:Y:S01]  /*0210*/  LOP3.LUT R8, R4, 0x80, RZ, 0xfc, !PT ;  /* 0x0000008004087812 */ /* 0x000fe200078efcff */
[C---:B------:R-:W-:Y:S01]  /*0220*/  IMAD R24, R5.reuse, 0x4, R24 ;  /* 0x0000000405187824 */ /* 0x040fe200078e0218 */
[----:B------:R-:W-:Y:S01]  /*0230*/  ISETP.LT.AND P2, PT, R6, 0x100, !P0 ;  /* 0x000001000600780c */ /* 0x000fe20004741270 */
[----:B------:R-:W-:Y:S01]  /*0240*/  IMAD R28, R5, 0x4, R28 ;  /* 0x00000004051c7824 */ /* 0x000fe200078e021c */
[----:B------:R-:W-:Y:S02]  /*0250*/  LOP3.LUT R10, R4, 0xc0, RZ, 0xfc, !PT ;  /* 0x000000c0040a7812 */ /* 0x000fe400078efcff */
[----:B------:R-:W-:Y:S02]  /*0260*/  CS2R R4, SRZ ;  /* 0x0000000000047805 */ /* 0x000fe4000001ff00 */
[----:B------:R-:W-:-:S02]  /*0270*/  CS2R R6, SRZ ;  /* 0x0000000000067805 */ /* 0x000fc4000001ff00 */
[C---:B------:R-:W-:Y:S01]  /*0280*/  ISETP.LT.AND P3, PT, R8.reuse, 0x100, !P0 ;  /* 0x000001000800780c */ /* 0x040fe20004761270 */
[--C-:B------:R-:W-:Y:S01]  /*0290*/  IMAD R29, R8, 0x100, R17.reuse ;  /* 0x00000100081d7824 */ /* 0x100fe200078e0211 */
[C---:B------:R-:W-:Y:S01]  /*02a0*/  ISETP.LT.AND P0, PT, R10.reuse, 0x100, !P0 ;  /* 0x000001000a00780c */ /* 0x040fe20004701270 */
[----:B------:R-:W-:Y:S01]  /*02b0*/  IMAD R17, R10, 0x100, R17 ;  /* 0x000001000a117824 */ /* 0x000fe200078e0211 */
[----:B------:R-:W-:Y:S02]  /*02c0*/  CS2R R8, SRZ ;  /* 0x0000000000087805 */ /* 0x000fe4000001ff00 */
[----:B------:R-:W-:Y:S01]  /*02d0*/  CS2R R10, SRZ ;  /* 0x00000000000a7805 */ /* 0x000fe2000001ff00 */
[--C-:B------:R-:W-:Y:S01]  /*02e0*/  IMAD.WIDE R18, R19, 0x4, R22.reuse ;  /* 0x0000000413127825 */ /* 0x100fe200078e0216 */
[----:B------:R1:W2:Y:S01]  /*02f0*/  @P1 LDG.E.128 R4, desc[UR6][R26.64] ;  /* 0x000000061a041981 */ /* 0x0002a2000c1e1d00 */
[----:B------:R-:W-:Y:S02]  /*0300*/  CS2R R12, SRZ ;  /* 0x00000000000c7805 */ /* 0x000fe4000001ff00 */
[----:B------:R-:W-:Y:S01]  /*0310*/  CS2R R14, SRZ ;  /* 0x00000000000e7805 */ /* 0x000fe2000001ff00 */
[----:B------:R3:W4:Y:S01]  /*0320*/  @P2 LDG.E.128 R8, desc[UR6][R18.64] ;  /* 0x0000000612082981 */ /* 0x000722000c1e1d00 */
[----:B-1----:R-:W-:-:S04]  /*0330*/  IMAD.WIDE R26, R29, 0x4, R22 ;  /* 0x000000041d1a7825 */ /* 0x002fc800078e0216 */
[----:B------:R-:W-:Y:S01]  /*0340*/  IMAD.WIDE R22, R17, 0x4, R22 ;  /* 0x0000000411167825 */ /* 0x000fe200078e0216 */
[----:B------:R-:W-:Y:S02]  /*0350*/  CS2R R16, SRZ ;  /* 0x0000000000107805 */ /* 0x000fe4000001ff00 */
[----:B---3--:R-:W-:Y:S01]  /*0360*/  CS2R R18, SRZ ;  /* 0x0000000000127805 */ /* 0x008fe2000001ff00 */
[----:B------:R-:W3:Y:S05]  /*0370*/  @P3 LDG.E.128 R12, desc[UR6][R26.64] ;  /* 0x000000061a0c3981 */ /* 0x000eea000c1e1d00 */
[----:B------:R1:W5:Y:S01]  /*0380*/  @P0 LDG.E.128 R16, desc[UR6][R22.64] ;  /* 0x0000000616100981 */ /* 0x000362000c1e1d00 */
[----:B------:R-:W-:-:S02]  /*0390*/  LOP3.LUT R29, R2, 0xfc, RZ, 0xc0, !PT ;  /* 0x000000fc021d7812 */ /* 0x000fc400078ec0ff */
[----:B------:R-:W-:Y:S02]  /*03a0*/  LOP3.LUT R2, R2, 0x3fc, RZ, 0xc0, !PT ;  /* 0x000003fc02027812 */ /* 0x000fe400078ec0ff */
[----:B------:R-:W-:Y:S02]  /*03b0*/  SHF.R.U32.HI R0, RZ, 0x6, R0 ;  /* 0x00000006ff007819 */ /* 0x000fe40000011600 */
[----:B------:R-:W-:Y:S02]  /*03c0*/  PRMT R20, R29, 0x6540, R20 ;  /* 0x000065401d147816 */ /* 0x000fe40000000014 */
[----:B------:R-:W-:Y:S01]  /*03d0*/  SGXT.U32 R0, R0, 0x2 ;  /* 0x000000020000781a */ /* 0x000fe20000000000 */
[----:B-1----:R-:W1:Y:S01]  /*03e0*/  S2R R22, SR_TID.X ;  /* 0x0000000000167919 */ /* 0x002e620000002100 */
[----:B------:R-:W-:Y:S02]  /*03f0*/  ISETP.GE.AND P0, PT, R20, 0x100, PT ;  /* 0x000001001400780c */ /* 0x000fe40003f06270 */
[----:B------:R-:W-:-:S04]  /*0400*/  LOP3.LUT R0, R3, R0, RZ, 0xfc, !PT ;  /* 0x0000000003007212 */ /* 0x000fc800078efcff */
[C---:B------:R-:W-:Y:S02]  /*0410*/  ISETP.LT.AND P1, PT, R0.reuse, 0x100, !P0 ;  /* 0x000001000000780c */ /* 0x040fe40004721270 */
[----:B------:R-:W-:-:S04]  /*0420*/  LOP3.LUT R26, R0, 0x8, RZ, 0xfc, !PT ;  /* 0x00000008001a7812 */ /* 0x000fc800078efcff */
[----:B------:R-:W-:Y:S01]  /*0430*/  ISETP.LT.AND P3, PT, R26, 0x100, !P0 ;  /* 0x000001001a00780c */ /* 0x000fe20004761270 */
[----:B--2---:R1:W-:Y:S04]  /*0440*/  STS [R21], R4 ;  /* 0x0000000415007388 */ /* 0x0043e80000000800 */
[----:B------:R2:W-:Y:S04]  /*0450*/  STS [R24+0x400], R5 ;  /* 0x0004000518007388 */ /* 0x0005e80000000800 */
[----:B------:R-:W-:Y:S01]  /*0460*/  STS [R25+0x800], R6 ;  /* 0x0008000619007388 */ /* 0x000fe20000000800 */
[----:B-1----:R-:W-:-:S03]  /*0470*/  SHF.R.U32.HI R4, RZ, 0x2, R22 ;  /* 0x00000002ff047819 */ /* 0x002fc60000011616 */
[----:B------:R-:W-:Y:S01]  /*0480*/  STS [R28+0xc00], R7 ;  /* 0x000c00071c007388 */ /* 0x000fe20000000800 */
[----:B------:R-:W1:Y:S01]  /*0490*/  LDC.64 R22, c[0x0][0x218] ;  /* 0x00008600ff167b82 */ /* 0x000e620000000a00 */
[----:B------:R-:W-:Y:S02]  /*04a0*/  LOP3.LUT R4, R4, 0x30, RZ, 0xc0, !PT ;  /* 0x0000003004047812 */ /* 0x000fe400078ec0ff */
[----:B----4-:R4:W-:Y:S03]  /*04b0*/  STS [R21+0x100], R8 ;  /* 0x0001000815007388 */ /* 0x0109e60000000800 */
[----:B--2---:R-:W-:Y:S01]  /*04c0*/  VIADD R5, R4, UR4 ;  /* 0x0000000404057c36 */ /* 0x004fe20008000000 */
[----:B------:R2:W-:Y:S01]  /*04d0*/  STS [R24+0x500], R9 ;  /* 0x0005000918007388 */ /* 0x0005e20000000800 */
[C---:B------:R-:W-:Y:S02]  /*04e0*/  LOP3.LUT R4, R2.reuse, 0x400, RZ, 0xfc, !PT ;  /* 0x0000040002047812 */ /* 0x040fe400078efcff */
[----:B------:R-:W-:Y:S01]  /*04f0*/  IMAD R5, R2, 0x4, R5 ;  /* 0x0000000402057824 */ /* 0x000fe200078e0205 */
[----:B------:R2:W-:Y:S01]  /*0500*/  STS [R25+0x900], R10 ;  /* 0x0009000a19007388 */ /* 0x0005e20000000800 */
[----:B----4-:R-:W-:-:S03]  /*0510*/  SHF.R.U32.HI R8, RZ, 0x4, R4 ;  /* 0x00000004ff087819 */ /* 0x010fc60000011604 */
[----:B------:R4:W-:Y:S01]  /*0520*/  STS [R28+0xd00], R11 ;  /* 0x000d000b1c007388 */ /* 0x0009e20000000800 */
[----:B------:R-:W-:-:S03]  /*0530*/  LOP3.LUT R8, R8, 0x70, RZ, 0xc0, !PT ;  /* 0x0000007008087812 */ /* 0x000fc600078ec0ff */
[----:B---3--:R3:W-:Y:S01]  /*0540*/  STS [R21+0x200], R12 ;  /* 0x0002000c15007388 */ /* 0x0087e20000000800 */
[----:B--2---:R-:W-:Y:S02]  /*0550*/  SHF.R.S32.HI R9, RZ, 0x1f, R20 ;  /* 0x0000001fff097819 */ /* 0x004fe40000011414 */
[C---:B------:R-:W-:Y:S01]  /*0560*/  LOP3.LUT R10, R2.reuse, 0x800, RZ, 0xfc, !PT ;  /* 0x00000800020a7812 */ /* 0x040fe200078efcff */
[----:B------:R-:W-:Y:S01]  /*0570*/  STS [R24+0x600], R13 ;  /* 0x0006000d18007388 */ /* 0x000fe20000000800 */
[----:B------:R-:W-:Y:S02]  /*0580*/  LEA.HI R9, R9, R20, RZ, 0x6 ;  /* 0x0000001409097211 */ /* 0x000fe400078f30ff */
[----:B----4-:R-:W-:Y:S01]  /*0590*/  LOP3.LUT R11, R2, 0xc00, RZ, 0xfc, !PT ;  /* 0x00000c00020b7812 */ /* 0x010fe200078efcff */
[----:B------:R-:W-:Y:S01]  /*05a0*/  STS [R25+0xa00], R14 ;  /* 0x000a000e19007388 */ /* 0x000fe20000000800 */
[----:B------:R-:W-:Y:S02]  /*05b0*/  SHF.R.U32.HI R10, RZ, 0x4, R10 ;  /* 0x00000004ff0a7819 */ /* 0x000fe4000001160a */
[----:B---3--:R-:W-:Y:S01]  /*05c0*/  SHF.R.U32.HI R12, RZ, 0x4, R11 ;  /* 0x00000004ff0c7819 */ /* 0x008fe2000001160b */
[----:B------:R-:W-:Y:S01]  /*05d0*/  STS [R28+0xe00], R15 ;  /* 0x000e000f1c007388 */ /* 0x000fe20000000800 */
[----:B------:R-:W-:Y:S01]  /*05e0*/  LOP3.LUT R10, R10, 0xb0, RZ, 0xc0, !PT ;  /* 0x000000b00a0a7812 */ /* 0x000fe200078ec0ff */
[----:B------:R-:W-:Y:S01]  /*05f0*/  VIADD R11, R8, UR4 ;  /* 0x00000004080b7c36 */ /* 0x000fe20008000000 */
[----:B------:R-:W-:Y:S01]  /*0600*/  LOP3.LUT R12, R12, 0xf0, RZ, 0xc0, !PT ;  /* 0x000000f00c0c7812 */ /* 0x000fe200078ec0ff */
[----:B-----5:R2:W-:Y:S01]  /*0610*/  STS [R21+0x300], R16 ;  /* 0x0003001015007388 */ /* 0x0205e20000000800 */
[----:B------:R-:W-:-:S02]  /*0620*/  IMAD.SHL.U32 R8, R9, 0x100, RZ ;  /* 0x0000010009087824 */ /* 0x000fc400078e00ff */
[----:B------:R-:W-:Y:S01]  /*0630*/  VIADD R3, R10, UR4 ;  /* 0x000000040a037c36 */ /* 0x000fe20008000000 */
[----:B------:R-:W-:Y:S04]  /*0640*/  STS [R24+0x700], R17 ;  /* 0x0007001118007388 */ /* 0x000fe80000000800 */
[----:B------:R-:W-:Y:S01]  /*0650*/  STS [R25+0xb00], R18 ;  /* 0x000b001219007388 */ /* 0x000fe20000000800 */
[----:B--2---:R-:W-:-:S03]  /*0660*/  IMAD R16, R2, 0x4, R11 ;  /* 0x0000000402107824 */ /* 0x004fc600078e020b */
[----:B------:R2:W-:Y:S01]  /*0670*/  STS [R28+0xf00], R19 ;  /* 0x000f00131c007388 */ /* 0x0005e20000000800 */
[----:B------:R-:W-:Y:S02]  /*0680*/  VIADD R11, R12, UR4 ;  /* 0x000000040c0b7c36 */ /* 0x000fe40008000000 */
[C---:B------:R-:W-:Y:S01]  /*0690*/  IMAD R12, R2.reuse, 0x4, R3 ;  /* 0x00000004020c7824 */ /* 0x040fe200078e0203 */
[----:B------:R-:W-:Y:S01]  /*06a0*/  BAR.SYNC.DEFER_BLOCKING 0x0 ;  /* 0x0000000000007b1d */ /* 0x000fe20000010000 */
[----:B------:R-:W-:Y:S01]  /*06b0*/  IMAD R11, R2, 0x4, R11 ;  /* 0x00000004020b7824 */ /* 0x000fe200078e020b */
[----:B------:R-:W-:Y:S02]  /*06c0*/  LOP3.LUT R3, R9, 0xffffffc0, RZ, 0xc0, !PT ;  /* 0xffffffc009037812 */ /* 0x000fe400078ec0ff */
[----:B------:R-:W-:Y:S02]  /*06d0*/  LOP3.LUT R2, R8, 0xffffc000, RZ, 0xc0, !PT ;  /* 0xffffc00008027812 */ /* 0x000fe400078ec0ff */
[----:B--2---:R-:W-:-:S02]  /*06e0*/  LOP3.LUT R28, R0, 0xc, RZ, 0xfc, !PT ;  /* 0x0000000c001c7812 */ /* 0x004fc400078efcff */
[----:B------:R-:W-:Y:S02]  /*06f0*/  IADD3 R3, R2, R20, -R3 ;  /* 0x0000001402037210 */ /* 0x000fe40007ffe803 */
[----:B------:R-:W2:Y:S01]  /*0700*/  LDC.64 R20, c[0x0][0x220] ;  /* 0x00008800ff147b82 */ /* 0x000ea20000000a00 */
[C---:B------:R-:W-:Y:S02]  /*0710*/  LOP3.LUT R2, R0.reuse, 0x4, RZ, 0xfc, !PT ;  /* 0x0000000400027812 */ /* 0x040fe400078efcff */
[--C-:B------:R-:W-:Y:S02]  /*0720*/  IMAD R27, R0, 0x40, R3.reuse ;  /* 0x00000040001b7824 */ /* 0x100fe400078e0203 */
[C---:B------:R-:W-:Y:S01]  /*0730*/  ISETP.LT.AND P2, PT, R2.reuse, 0x100, !P0 ;  /* 0x000001000200780c */ /* 0x040fe20004741270 */
[----:B------:R-:W-:Y:S01]  /*0740*/  IMAD R0, R2, 0x40, R3 ;  /* 0x0000004002007824 */ /* 0x000fe200078e0203 */
[----:B------:R-:W-:Y:S01]  /*0750*/  ISETP.LT.AND P0, PT, R28, 0x100, !P0 ;  /* 0x000001001c00780c */ /* 0x000fe20004701270 */
[----:B-1----:R-:W-:-:S04]  /*0760*/  IMAD.WIDE R24, R27, 0x4, R22 ;  /* 0x000000041b187825 */ /* 0x002fc800078e0216 */
[--C-:B------:R-:W-:Y:S01]  /*0770*/  IMAD R2, R26, 0x40, R3.reuse ;  /* 0x000000401a027824 */ /* 0x100fe200078e0203 */
[----:B------:R-:W1:Y:S01]  /*0780*/  LDS.128 R4, [R5] ;  /* 0x0000000005047984 */ /* 0x000e620000000c00 */
[----:B------:R-:W-:Y:S02]  /*0790*/  IMAD R3, R28, 0x40, R3 ;  /* 0x000000401c037824 */ /* 0x000fe400078e0203 */
[----:B------:R-:W-:Y:S01]  /*07a0*/  IMAD.WIDE R28, R0, 0x4, R22 ;  /* 0x00000004001c7825 */ /* 0x000fe200078e0216 */
[----:B------:R-:W3:Y:S04]  /*07b0*/  LDS.128 R16, [R16+0x1000] ;  /* 0x0010000010107984 */ /* 0x000ee80000000c00 */
[----:B------:R-:W4:Y:S01]  /*07c0*/  LDS.128 R12, [R12+0x2000] ;  /* 0x002000000c0c7984 */ /* 0x000f220000000c00 */
[----:B--2---:R-:W-:-:S03]  /*07d0*/  IMAD.WIDE R26, R27, 0x4, R20 ;  /* 0x000000041b1a7825 */ /* 0x004fc600078e0214 */
[----:B------:R-:W2:Y:S04]  /*07e0*/  LDS.128 R8, [R11+0x3000] ;  /* 0x003000000b087984 */ /* 0x000ea80000000c00 */
[----:B-1----:R1:W-:Y:S04]  /*07f0*/  @P1 STG.E.128 desc[UR6][R24.64], R4 ;  /* 0x0000000418001986 */ /* 0x0023e8000c101d06 */
[----:B---3--:R-:W-:Y:S01]  /*0800*/  @P2 STG.E.128 desc[UR6][R28.64], R16 ;  /* 0x000000101c002986 */ /* 0x008fe2000c101d06 */
[----:B-1----:R-:W-:-:S04]  /*0810*/  IMAD.WIDE R24, R2, 0x4, R22 ;  /* 0x0000000402187825 */ /* 0x002fc800078e0216 */
[----:B------:R-:W-:Y:S01]  /*0820*/  IMAD.WIDE R22, R3, 0x4, R22 ;  /* 0x0000000403167825 */ /* 0x000fe200078e0216 */
[----:B----4-:R1:W-:Y:S04]  /*0830*/  @P3 STG.E.128 desc[UR6][R24.64], R12 ;  /* 0x0000000c18003986 */ /* 0x0103e8000c101d06 */
[----:B--2---:R2:W-:Y:S04]  /*0840*/  @P0 STG.E.128 desc[UR6][R22.64], R8 ;  /* 0x0000000816000986 */ /* 0x0045e8000c101d06 */
[----:B------:R3:W-:Y:S01]  /*0850*/  @P1 STG.E.128 desc[UR6][R26.64], R4 ;  /* 0x000000041a001986 */ /* 0x0007e2000c101d06 */
[----:B-1----:R-:W-:-:S04]  /*0860*/  IMAD.WIDE R24, R2, 0x4, R20 ;  /* 0x0000000402187825 */ /* 0x002fc800078e0214 */
[----:B--2---:R-:W-:-:S04]  /*0870*/  IMAD.WIDE R22, R0, 0x4, R20 ;  /* 0x0000000400167825 */ /* 0x004fc800078e0214 */
[----:B------:R-:W-:Y:S01]  /*0880*/  IMAD.WIDE R20, R3, 0x4, R20 ;  /* 0x0000000403147825 */ /* 0x000fe200078e0214 */
[----:B------:R3:W-:Y:S04]  /*0890*/  @P2 STG.E.128 desc[UR6][R22.64], R16 ;  /* 0x0000001016002986 */ /* 0x0007e8000c101d06 */
[----:B------:R3:W-:Y:S01]  /*08a0*/  @P3 STG.E.128 desc[UR6][R24.64], R12 ;  /* 0x0000000c18003986 */ /* 0x0007e2000c101d06 */
[----:B------:R-:W-:Y:S05]  /*08b0*/  @!P0 EXIT ;  /* 0x000000000000894d */ /* 0x000fea0003800000 */
[----:B------:R-:W-:Y:S01]  /*08c0*/  STG.E.128 desc[UR6][R20.64], R8 ;  /* 0x0000000814007986 */ /* 0x000fe2000c101d06 */
[----:B------:R-:W-:Y:S05]  /*08d0*/  EXIT ;  /* 0x000000000000794d */ /* 0x000fea0003800000 */
.L_x_0:
[----:B------:R-:W-:-:S00]  /*08e0*/  BRA `(.L_x_0) ;  /* 0xfffffffc00fc7947 */ /* 0x000fc0000383ffff */
[----:B------:R-:W-:-:S00]  /*08f0*/  NOP ;  /* 0x0000000000007918 */ /* 0x000fc00000000000 */
        /* <DEDUP_REMOVED lines=8> */
.L_x_1:


//--------------------- .nv.shared.triton_poi_fused_convolution_14 --------------------------
	.section	.nv.shared.triton_poi_fused_convolution_14,"aw",@nobits
	.sectionflags	@""
	.align	16
	.zero		1024


//--------------------- .nv.constant0.triton_poi_fused_convolution_14 --------------------------
	.section	.nv.constant0.triton_poi_fused_convolution_14,"a",@progbits
	.sectionflags	@""
	.align	4
.nv.constant0.triton_poi_fused_convolution_14:
	.zero		560
